//
// Generated by NVIDIA NVVM Compiler
//
// Compiler Build ID: CL-36424714
// Cuda compilation tools, release 13.0, V13.0.88
// Based on NVVM 20.0.0
//

.version 9.0
.target sm_100
.address_size 64

	// .globl	_Z9reductionv
.extern .func  (.param .b32 func_retval0) vprintf
(
	.param .b64 vprintf_param_0,
	.param .b64 vprintf_param_1
)
;
// _ZZ9reductionvE6buffer has been demoted
.global .align 1 .b8 $str[26] = {84, 104, 114, 101, 97, 100, 32, 73, 68, 58, 32, 37, 100, 44, 32, 118, 97, 108, 117, 101, 58, 32, 37, 100, 10};

.visible .entry _Z9reductionv()
{
	.local .align 8 .b8 	__local_depot0[8];
	.reg .b64 	%SP;
	.reg .b64 	%SPL;
	.reg .pred 	%p<4>;
	.reg .b32 	%r<29>;
	.reg .b64 	%rd<5>;
	// demoted variable
	.shared .align 4 .b8 _ZZ9reductionvE6buffer[128];
	mov.u64 	%SPL, __local_depot0;
	cvta.local.u64 	%SP, %SPL;
	mov.u32 	%r1, %tid.x;
	mov.u32 	%r11, %tid.y;
	mov.u32 	%r12, %tid.z;
	mov.u32 	%r13, %ntid.x;
	mov.u32 	%r14, %ntid.y;
	mad.lo.s32 	%r15, %r12, %r14, %r11;
	mad.lo.s32 	%r2, %r15, %r13, %r1;
	mul.lo.s32 	%r16, %r13, %r14;
	mov.u32 	%r17, %ntid.z;
	mul.lo.s32 	%r25, %r16, %r17;
	setp.lt.u32 	%p1, %r25, 2;
	mov.u32 	%r27, %r1;
	@%p1 bra 	$L__BB0_5;
	shl.b32 	%r18, %r2, 2;
	mov.u32 	%r19, _ZZ9reductionvE6buffer;
	add.s32 	%r4, %r19, %r18;
	mov.u32 	%r27, %r1;
$L__BB0_2:
	shr.u32 	%r7, %r25, 1;
	st.shared.u32 	[%r4], %r27;
	barrier.sync 	0;
	setp.le.u32 	%p2, %r7, %r2;
	@%p2 bra 	$L__BB0_4;
	shl.b32 	%r20, %r7, 2;
	add.s32 	%r21, %r4, %r20;
	ld.shared.u32 	%r22, [%r21];
	add.s32 	%r27, %r22, %r27;
$L__BB0_4:
	barrier.sync 	0;
	setp.gt.u32 	%p3, %r25, 3;
	mov.u32 	%r25, %r7;
	@%p3 bra 	$L__BB0_2;
$L__BB0_5:
	add.u64 	%rd1, %SP, 0;
	add.u64 	%rd2, %SPL, 0;
	st.local.v2.u32 	[%rd2], {%r1, %r27};
	mov.u64 	%rd3, $str;
	cvta.global.u64 	%rd4, %rd3;
	{ // callseq 0, 0
	.param .b64 param0;
	st.param.b64 	[param0], %rd4;
	.param .b64 param1;
	st.param.b64 	[param1], %rd1;
	.param .b32 retval0;
	call.uni (retval0), 
	vprintf, 
	(
	param0, 
	param1
	);
	ld.param.b32 	%r23, [retval0];
	} // callseq 0
	ret;

}


// ===== COMPILED SASS (sm_100) =====

	.target	sm_100

	.elftype	@"ET_EXEC"


//--------------------- .note.nv.tkinfo           --------------------------
	.section	.note.nv.tkinfo,"",@"SHT_NOTE"
	.sectionflags	@"SHF_NOTE_NV_TKINFO"
	.tkinfo
        /*0018*/ 	.word	0x00000002
        /*0030*/ 	.string	""
        /*0030*/ 	.string	"ptxas"
        /*0030*/ 	.string	"Cuda compilation tools, release 13.0, V13.0.88"
        /*0030*/ 	.string	"Build cuda_13.0.r13.0/compiler.36424714_0"
        /*0030*/ 	.string	"-arch sm_100 -m 64 "



//--------------------- .note.nv.cuinfo           --------------------------
	.section	.note.nv.cuinfo,"",@"SHT_NOTE"
	.sectionflags	@"SHF_NOTE_NV_CUINFO"
        /*0018*/ 	.short	0x0002
        /*001a*/ 	.short	0x0064
        /*001c*/ 	.short	0x0082
	.zero		2


//--------------------- .nv.info                  --------------------------
	.section	.nv.info,"",@"SHT_CUDA_INFO"
	.align	4


	//----- nvinfo : EIATTR_REGCOUNT
	.align		4
        /*0000*/ 	.byte	0x04, 0x2f
        /*0002*/ 	.short	(.L_2 - .L_1)
	.align		4
.L_1:
        /*0004*/ 	.word	index@(_Z9reductionv)
        /*0008*/ 	.word	0x00000018


	//----- nvinfo : EIATTR_FRAME_SIZE
	.align		4
.L_2:
        /*000c*/ 	.byte	0x04, 0x11
        /*000e*/ 	.short	(.L_4 - .L_3)
	.align		4
.L_3:
        /*0010*/ 	.word	index@(_Z9reductionv)
        /*0014*/ 	.word	0x00000008


	//----- nvinfo : EIATTR_MIN_STACK_SIZE
	.align		4
.L_4:
        /*0018*/ 	.byte	0x04, 0x12
        /*001a*/ 	.short	(.L_6 - .L_5)
	.align		4
.L_5:
        /*001c*/ 	.word	index@(_Z9reductionv)
        /*0020*/ 	.word	0x00000008
.L_6:


//--------------------- .nv.compat                --------------------------
	.section	.nv.compat,"",@"SHT_CUDA_COMPAT_INFO"
	.align	4
        /*0000*/ 	.byte	0x02, 0x09, 0x00, 0x00, 0x02, 0x02, 0x01, 0x00, 0x02, 0x05, 0x05, 0x00, 0x03, 0x07, 0x01, 0x01
        /*0010*/ 	.byte	0x02, 0x03, 0x00, 0x00, 0x02, 0x06, 0x01, 0x00, 0x04, 0x0b, 0x08, 0x00, 0x09, 0x00, 0x00, 0x00
        /*0020*/ 	.byte	0x00, 0x00, 0x00, 0x00


//--------------------- .nv.info._Z9reductionv    --------------------------
	.section	.nv.info._Z9reductionv,"",@"SHT_CUDA_INFO"
	.sectionflags	@""
	.align	4


	//----- nvinfo : EIATTR_CUDA_API_VERSION
	.align		4
        /*0000*/ 	.byte	0x04, 0x37
        /*0002*/ 	.short	(.L_8 - .L_7)
.L_7:
        /*0004*/ 	.word	0x00000082


	//----- nvinfo : EIATTR_SPARSE_MMA_MASK
	.align		4
.L_8:
        /*0008*/ 	.byte	0x03, 0x50
        /*000a*/ 	.short	0x0000


	//----- nvinfo : EIATTR_MAXREG_COUNT
	.align		4
        /*000c*/ 	.byte	0x03, 0x1b
        /*000e*/ 	.short	0x00ff


	//----- nvinfo : EIATTR_NUM_BARRIERS
	.align		4
        /*0010*/ 	.byte	0x02, 0x4c
        /*0012*/ 	.byte	0x01
	.zero		1


	//----- nvinfo : EIATTR_EXTERNS
	.align		4
        /*0014*/ 	.byte	0x04, 0x0f
        /*0016*/ 	.short	(.L_10 - .L_9)


	//   ....[0]....
	.align		4
.L_9:
        /*0018*/ 	.word	index@(vprintf)


	//----- nvinfo : EIATTR_MERCURY_ISA_VERSION
	.align		4
.L_10:
        /*001c*/ 	.byte	0x03, 0x5f
        /*001e*/ 	.short	0x0101


	//----- nvinfo : EIATTR_COOP_GROUP_MASK_REGIDS
	.align		4
        /*0020*/ 	.byte	0x04, 0x29
        /*0022*/ 	.short	(.L_12 - .L_11)


	//   ....[0]....
.L_11:
        /*0024*/ 	.word	0xffffffff


	//   ....[1]....
        /*0028*/ 	.word	0xffffffff


	//----- nvinfo : EIATTR_COOP_GROUP_INSTR_OFFSETS
	.align		4
.L_12:
        /*002c*/ 	.byte	0x04, 0x28
        /*002e*/ 	.short	(.L_14 - .L_13)


	//   ....[0]....
.L_13:
        /*0030*/ 	.word	0x000001b0


	//   ....[1]....
        /*0034*/ 	.word	0x00000220


	//----- nvinfo : EIATTR_VRC_CTA_INIT_COUNT
	.align		4
.L_14:
        /*0038*/ 	.byte	0x02, 0x4a
	.zero		1
	.zero		1


	//----- nvinfo : EIATTR_SYSCALL_OFFSETS
	.align		4
        /*003c*/ 	.byte	0x04, 0x46
        /*003e*/ 	.short	(.L_16 - .L_15)


	//   ....[0]....
.L_15:
        /*0040*/ 	.word	0x000002b0


	//----- nvinfo : EIATTR_EXIT_INSTR_OFFSETS
	.align		4
.L_16:
        /*0044*/ 	.byte	0x04, 0x1c
        /*0046*/ 	.short	(.L_18 - .L_17)


	//   ....[0]....
.L_17:
        /*0048*/ 	.word	0x000002c0


	//----- nvinfo : EIATTR_SW_WAR
	.align		4
.L_18:
        /*004c*/ 	.byte	0x04, 0x36
        /*004e*/ 	.short	(.L_20 - .L_19)
.L_19:
        /*0050*/ 	.word	0x00000008
.L_20:


//--------------------- .nv.callgraph             --------------------------
	.section	.nv.callgraph,"",@"SHT_CUDA_CALLGRAPH"
	.align	4
	.sectionentsize	8
	.align		4
        /*0000*/ 	.word	0x00000000
	.align		4
        /*0004*/ 	.word	0xffffffff
	.align		4
        /*0008*/ 	.word	index@(_Z9reductionv)
	.align		4
        /*000c*/ 	.word	index@(vprintf)
	.align		4
        /*0010*/ 	.word	0x00000000
	.align		4
        /*0014*/ 	.word	0xfffffffe
	.align		4
        /*0018*/ 	.word	0x00000000
	.align		4
        /*001c*/ 	.word	0xfffffffd
	.align		4
        /*0020*/ 	.word	0x00000000
	.align		4
        /*0024*/ 	.word	0xfffffffc


//--------------------- .nv.constant4             --------------------------
	.section	.nv.constant4,"a",@progbits
	.align	8
	.align		8
.nv.constant4:
        /*0000*/ 	.dword	vprintf
	.align		8
        /*0008*/ 	.dword	$str


//--------------------- .text._Z9reductionv       --------------------------
	.section	.text._Z9reductionv,"ax",@progbits
	.align	128
        .global         _Z9reductionv
        .type           _Z9reductionv,@function
        .size           _Z9reductionv,(.L_x_4 - _Z9reductionv)
        .other          _Z9reductionv,@"STO_CUDA_ENTRY STV_DEFAULT"
_Z9reductionv:
.text._Z9reductionv:
[----:B------:R-:W0:Y:S01]  /*0000*/  LDC R1, c[0x0][0x37c] ;  /* 0x0000df00ff017b82 */ /* 0x000e220000000800 */
[----:B------:R-:W1:Y:S01]  /*0010*/  LDCU UR8, c[0x0][0x2fc] ;  /* 0x00005f80ff0877ac */ /* 0x000e620008000800 */
[----:B------:R-:W2:Y:S01]  /*0020*/  S2R R3, SR_TID.Y ;  /* 0x0000000000037919 */ /* 0x000ea20000002200 */
[----:B0-----:R-:W-:Y:S01]  /*0030*/  VIADD R1, R1, 0xfffffff8 ;  /* 0xfffffff801017836 */ /* 0x001fe20000000000 */
[----:B------:R-:W0:Y:S01]  /*0040*/  LDCU UR6, c[0x0][0x360] ;  /* 0x00006c00ff0677ac */ /* 0x000e220008000800 */
[----:B------:R-:W2:Y:S01]  /*0050*/  S2R R0, SR_TID.Z ;  /* 0x0000000000007919 */ /* 0x000ea20000002300 */
[----:B------:R-:W0:Y:S01]  /*0060*/  LDCU UR9, c[0x0][0x364] ;  /* 0x00006c80ff0977ac */ /* 0x000e220008000800 */
[----:B------:R-:W3:Y:S01]  /*0070*/  S2R R8, SR_TID.X ;  /* 0x0000000000087919 */ /* 0x000ee20000002100 */
[----:B------:R-:W4:Y:S01]  /*0080*/  LDCU UR5, c[0x0][0x368] ;  /* 0x00006d00ff0577ac */ /* 0x000f220008000800 */
[----:B------:R-:W5:Y:S01]  /*0090*/  LDCU UR7, c[0x0][0x2f8] ;  /* 0x00005f00ff0777ac */ /* 0x000f620008000800 */
[----:B------:R-:W1:Y:S01]  /*00a0*/  LDCU.64 UR10, c[0x4][0x8] ;  /* 0x01000100ff0a77ac */ /* 0x000e620008000a00 */
[----:B0-----:R-:W-:-:S04]  /*00b0*/  UIMAD UR4, UR6, UR9, URZ ;  /* 0x00000009060472a4 */ /* 0x001fc8000f8e02ff */
[----:B----4-:R-:W-:-:S04]  /*00c0*/  UIMAD UR4, UR4, UR5, URZ ;  /* 0x00000005040472a4 */ /* 0x010fc8000f8e02ff */
[----:B------:R-:W-:Y:S01]  /*00d0*/  UISETP.GE.U32.AND UP0, UPT, UR4, 0x2, UPT ;  /* 0x000000020400788c */ /* 0x000fe2000bf06070 */
[----:B--2---:R-:W-:Y:S01]  /*00e0*/  IMAD R3, R0, UR9, R3 ;  /* 0x0000000900037c24 */ /* 0x004fe2000f8e0203 */
[----:B------:R-:W-:Y:S01]  /*00f0*/  MOV R0, 0x0 ;  /* 0x0000000000007802 */ /* 0x000fe20000000f00 */
[--C-:B---3--:R-:W-:Y:S02]  /*0100*/  IMAD.MOV.U32 R9, RZ, RZ, R8.reuse ;  /* 0x000000ffff097224 */ /* 0x108fe400078e0008 */
[----:B------:R-:W-:-:S04]  /*0110*/  IMAD R3, R3, UR6, R8 ;  /* 0x0000000603037c24 */ /* 0x000fc8000f8e0208 */
[----:B-1---5:R-:W-:Y:S05]  /*0120*/  BRA.U !UP0, `(.L_x_0) ;  /* 0x0000000108447547 */ /* 0x022fea000b800000 */
[----:B------:R-:W0:Y:S01]  /*0130*/  S2UR UR6, SR_CgaCtaId ;  /* 0x00000000000679c3 */ /* 0x000e220000008800 */
[----:B------:R-:W-:Y:S01]  /*0140*/  UMOV UR5, 0x400 ;  /* 0x0000040000057882 */ /* 0x000fe20000000000 */
[----:B------:R-:W-:Y:S01]  /*0150*/  MOV R2, UR4 ;  /* 0x0000000400027c02 */ /* 0x000fe20008000f00 */
[----:B------:R-:W-:Y:S01]  /*0160*/  IMAD.MOV.U32 R9, RZ, RZ, R8 ;  /* 0x000000ffff097224 */ /* 0x000fe200078e0008 */
[----:B0-----:R-:W-:-:S06]  /*0170*/  ULEA UR5, UR6, UR5, 0x18 ;  /* 0x0000000506057291 */ /* 0x001fcc000f8ec0ff */
[----:B------:R-:W-:-:S07]  /*0180*/  LEA R4, R3, UR5, 0x2 ;  /* 0x0000000503047c11 */ /* 0x000fce000f8e10ff */
.L_x_1:
[----:B------:R-:W-:Y:S01]  /*0190*/  SHF.R.U32.HI R7, RZ, 0x1, R2 ;  /* 0x00000001ff077819 */ /* 0x000fe20000011602 */
[----:B------:R-:W-:Y:S01]  /*01a0*/  STS [R4], R9 ;  /* 0x0000000904007388 */ /* 0x000fe20000000800 */
[----:B------:R-:W-:Y:S02]  /*01b0*/  BAR.SYNC.DEFER_BLOCKING 0x0 ;  /* 0x0000000000007b1d */ /* 0x000fe40000010000 */
[----:B------:R-:W-:Y:S02]  /*01c0*/  ISETP.GT.U32.AND P0, PT, R7, R3, PT ;  /* 0x000000030700720c */ /* 0x000fe40003f04070 */
[----:B------:R-:W-:Y:S02]  /*01d0*/  ISETP.GT.U32.AND P1, PT, R2, 0x3, PT ;  /* 0x000000030200780c */ /* 0x000fe40003f24070 */
[----:B------:R-:W-:-:S09]  /*01e0*/  MOV R2, R7 ;  /* 0x0000000700027202 */ /* 0x000fd20000000f00 */
[----:B------:R-:W-:-:S05]  /*01f0*/  @P0 IMAD R5, R7, 0x4, R4 ;  /* 0x0000000407050824 */ /* 0x000fca00078e0204 */
[----:B------:R-:W0:Y:S02]  /*0200*/  @P0 LDS R6, [R5] ;  /* 0x0000000005060984 */ /* 0x000e240000000800 */
[----:B0-----:R-:W-:Y:S01]  /*0210*/  @P0 IMAD.IADD R9, R9, 0x1, R6 ;  /* 0x0000000109090824 */ /* 0x001fe200078e0206 */
[----:B------:R-:W-:Y:S06]  /*0220*/  BAR.SYNC.DEFER_BLOCKING 0x0 ;  /* 0x0000000000007b1d */ /* 0x000fec0000010000 */
[----:B------:R-:W-:Y:S05]  /*0230*/  @P1 BRA `(.L_x_1) ;  /* 0xfffffffc00d41947 */ /* 0x000fea000383ffff */
.L_x_0:
[----:B------:R0:W-:Y:S01]  /*0240*/  STL.64 [R1], R8 ;  /* 0x0000000801007387 */ /* 0x0001e20000100a00 */
[----:B------:R0:W1:Y:S01]  /*0250*/  LDC.64 R2, c[0x4][R0] ;  /* 0x0100000000027b82 */ /* 0x0000620000000a00 */
[----:B------:R-:W-:Y:S01]  /*0260*/  IADD3 R6, P0, PT, R1, UR7, RZ ;  /* 0x0000000701067c10 */ /* 0x000fe2000ff1e0ff */
[----:B------:R-:W-:Y:S01]  /*0270*/  IMAD.U32 R4, RZ, RZ, UR10 ;  /* 0x0000000aff047e24 */ /* 0x000fe2000f8e00ff */
[----:B------:R-:W-:Y:S02]  /*0280*/  MOV R5, UR11 ;  /* 0x0000000b00057c02 */ /* 0x000fe40008000f00 */
[----:B------:R-:W-:-:S09]  /*0290*/  IADD3.X R7, PT, PT, RZ, UR8, RZ, P0, !PT ;  /* 0x00000008ff077c10 */ /* 0x000fd200087fe4ff */
[----:B------:R-:W-:-:S07]  /*02a0*/  LEPC R20, `(.L_x_2) ;  /* 0x000000001014794e */ /* 0x000fce0000000000 */
[----:B01----:R-:W-:Y:S05]  /*02b0*/  CALL.ABS.NOINC R2 ;  /* 0x0000000002007343 */ /* 0x003fea0003c00000 */
.L_x_2:
[----:B------:R-:W-:Y:S05]  /*02c0*/  EXIT ;  /* 0x000000000000794d */ /* 0x000fea0003800000 */
.L_x_3:
[----:B------:R-:W-:-:S00]  /*02d0*/  BRA `(.L_x_3) ;  /* 0xfffffffc00fc7947 */ /* 0x000fc0000383ffff */
[----:B------:R-:W-:-:S00]  /*02e0*/  NOP ;  /* 0x0000000000007918 */ /* 0x000fc00000000000 */
        /* <DEDUP_REMOVED lines=9> */
.L_x_4:


//--------------------- .nv.global.init           --------------------------
	.section	.nv.global.init,"aw",@progbits
.nv.global.init:
	.type		$str,@object
	.size		$str,(.L_0 - $str)
$str:
        /*0000*/ 	.byte	0x54, 0x68, 0x72, 0x65, 0x61, 0x64, 0x20, 0x49, 0x44, 0x3a, 0x20, 0x25, 0x64, 0x2c, 0x20, 0x76
        /*0010*/ 	.byte	0x61, 0x6c, 0x75, 0x65, 0x3a, 0x20, 0x25, 0x64, 0x0a, 0x00
.L_0:


//--------------------- .nv.shared._Z9reductionv  --------------------------
	.section	.nv.shared._Z9reductionv,"aw",@nobits
	.sectionflags	@""
	.align	4
.nv.shared._Z9reductionv:
	.zero		1152


//--------------------- .nv.shared.reserved.0     --------------------------
	.section	.nv.shared.reserved.0,"aw",@nobits
	.weak		__nv_reservedSMEM_offset_0_alias
	.size		__nv_reservedSMEM_offset_0_alias, 0, 64
	.other		__nv_reservedSMEM_offset_0_alias,@"STO_CUDA_RESERVED_SHARED STV_DEFAULT"
__nv_reservedSMEM_offset_0_alias:
	.zero		0
	.zero		64


//--------------------- .nv.constant0._Z9reductionv --------------------------
	.section	.nv.constant0._Z9reductionv,"a",@progbits
	.sectionflags	@""
	.align	4
.nv.constant0._Z9reductionv:
	.zero		896


//--------------------- SYMBOLS --------------------------

	.type		.nv.reservedSmem.offset0,@object
	.size		.nv.reservedSmem.offset0,0x4
	.type		.nv.reservedSmem.cap,@object
	.size		.nv.reservedSmem.cap,0x4
	.type		vprintf,@function
